//
// Generated by NVIDIA NVVM Compiler
//
// Compiler Build ID: CL-36424714
// Cuda compilation tools, release 13.0, V13.0.88
// Based on NVVM 20.0.0
//

.version 9.0
.target sm_100
.address_size 64

	// .globl	_Z11k_coalescedPKfPfi
.extern .shared .align 16 .b8 s_data[];

.visible .entry _Z11k_coalescedPKfPfi(
	.param .u64 .ptr .align 1 _Z11k_coalescedPKfPfi_param_0,
	.param .u64 .ptr .align 1 _Z11k_coalescedPKfPfi_param_1,
	.param .u32 _Z11k_coalescedPKfPfi_param_2
)
{
	.reg .pred 	%p<2>;
	.reg .b32 	%r<6>;
	.reg .b32 	%f<3>;
	.reg .b64 	%rd<8>;

	ld.param.u64 	%rd1, [_Z11k_coalescedPKfPfi_param_0];
	ld.param.u64 	%rd2, [_Z11k_coalescedPKfPfi_param_1];
	ld.param.u32 	%r2, [_Z11k_coalescedPKfPfi_param_2];
	mov.u32 	%r3, %ctaid.x;
	mov.u32 	%r4, %ntid.x;
	mov.u32 	%r5, %tid.x;
	mad.lo.s32 	%r1, %r3, %r4, %r5;
	setp.ge.s32 	%p1, %r1, %r2;
	@%p1 bra 	$L__BB0_2;
	cvta.to.global.u64 	%rd3, %rd1;
	cvta.to.global.u64 	%rd4, %rd2;
	mul.wide.s32 	%rd5, %r1, 4;
	add.s64 	%rd6, %rd3, %rd5;
	ld.global.f32 	%f1, [%rd6];
	add.f32 	%f2, %f1, %f1;
	add.s64 	%rd7, %rd4, %rd5;
	st.global.f32 	[%rd7], %f2;
$L__BB0_2:
	ret;

}
	// .globl	_Z15k_non_coalescedPKfPfii
.visible .entry _Z15k_non_coalescedPKfPfii(
	.param .u64 .ptr .align 1 _Z15k_non_coalescedPKfPfii_param_0,
	.param .u64 .ptr .align 1 _Z15k_non_coalescedPKfPfii_param_1,
	.param .u32 _Z15k_non_coalescedPKfPfii_param_2,
	.param .u32 _Z15k_non_coalescedPKfPfii_param_3
)
{
	.reg .pred 	%p<2>;
	.reg .b32 	%r<9>;
	.reg .b32 	%f<3>;
	.reg .b64 	%rd<8>;

	ld.param.u64 	%rd1, [_Z15k_non_coalescedPKfPfii_param_0];
	ld.param.u64 	%rd2, [_Z15k_non_coalescedPKfPfii_param_1];
	ld.param.u32 	%r2, [_Z15k_non_coalescedPKfPfii_param_2];
	ld.param.u32 	%r3, [_Z15k_non_coalescedPKfPfii_param_3];
	mov.u32 	%r4, %ctaid.x;
	mov.u32 	%r5, %ntid.x;
	mov.u32 	%r6, %tid.x;
	mad.lo.s32 	%r1, %r4, %r5, %r6;
	setp.ge.s32 	%p1, %r1, %r2;
	@%p1 bra 	$L__BB1_2;
	cvta.to.global.u64 	%rd3, %rd1;
	cvta.to.global.u64 	%rd4, %rd2;
	mul.lo.s32 	%r7, %r3, %r1;
	rem.s32 	%r8, %r7, %r2;
	mul.wide.s32 	%rd5, %r8, 4;
	add.s64 	%rd6, %rd3, %rd5;
	ld.global.f32 	%f1, [%rd6];
	add.f32 	%f2, %f1, %f1;
	add.s64 	%rd7, %rd4, %rd5;
	st.global.f32 	[%rd7], %f2;
$L__BB1_2:
	ret;

}
	// .globl	_Z8k_sharedPKfPfi
.visible .entry _Z8k_sharedPKfPfi(
	.param .u64 .ptr .align 1 _Z8k_sharedPKfPfi_param_0,
	.param .u64 .ptr .align 1 _Z8k_sharedPKfPfi_param_1,
	.param .u32 _Z8k_sharedPKfPfi_param_2
)
{
	.reg .pred 	%p<3>;
	.reg .b32 	%r<9>;
	.reg .b32 	%f<4>;
	.reg .b64 	%rd<9>;

	ld.param.u64 	%rd1, [_Z8k_sharedPKfPfi_param_0];
	ld.param.u64 	%rd2, [_Z8k_sharedPKfPfi_param_1];
	ld.param.u32 	%r3, [_Z8k_sharedPKfPfi_param_2];
	mov.u32 	%r4, %tid.x;
	mov.u32 	%r5, %ctaid.x;
	mov.u32 	%r6, %ntid.x;
	mad.lo.s32 	%r1, %r5, %r6, %r4;
	setp.ge.s32 	%p1, %r1, %r3;
	shl.b32 	%r7, %r4, 2;
	mov.u32 	%r8, s_data;
	add.s32 	%r2, %r8, %r7;
	@%p1 bra 	$L__BB2_2;
	cvta.to.global.u64 	%rd3, %rd1;
	mul.wide.s32 	%rd4, %r1, 4;
	add.s64 	%rd5, %rd3, %rd4;
	ld.global.f32 	%f1, [%rd5];
	st.shared.f32 	[%r2], %f1;
$L__BB2_2:
	setp.ge.s32 	%p2, %r1, %r3;
	bar.sync 	0;
	@%p2 bra 	$L__BB2_4;
	ld.shared.f32 	%f2, [%r2];
	add.f32 	%f3, %f2, %f2;
	cvta.to.global.u64 	%rd6, %rd2;
	mul.wide.s32 	%rd7, %r1, 4;
	add.s64 	%rd8, %rd6, %rd7;
	st.global.f32 	[%rd8], %f3;
$L__BB2_4:
	ret;

}


// ===== COMPILED SASS (sm_100) =====

	.target	sm_100

	.elftype	@"ET_EXEC"


//--------------------- .note.nv.tkinfo           --------------------------
	.section	.note.nv.tkinfo,"",@"SHT_NOTE"
	.sectionflags	@"SHF_NOTE_NV_TKINFO"
	.tkinfo
        /*0018*/ 	.word	0x00000002
        /*0030*/ 	.string	""
        /*0030*/ 	.string	"ptxas"
        /*0030*/ 	.string	"Cuda compilation tools, release 13.0, V13.0.88"
        /*0030*/ 	.string	"Build cuda_13.0.r13.0/compiler.36424714_0"
        /*0030*/ 	.string	"-arch sm_100 -m 64 "



//--------------------- .note.nv.cuinfo           --------------------------
	.section	.note.nv.cuinfo,"",@"SHT_NOTE"
	.sectionflags	@"SHF_NOTE_NV_CUINFO"
        /*0018*/ 	.short	0x0002
        /*001a*/ 	.short	0x0064
        /*001c*/ 	.short	0x0082
	.zero		2


//--------------------- .nv.info                  --------------------------
	.section	.nv.info,"",@"SHT_CUDA_INFO"
	.align	4


	//----- nvinfo : EIATTR_REGCOUNT
	.align		4
        /*0000*/ 	.byte	0x04, 0x2f
        /*0002*/ 	.short	(.L_1 - .L_0)
	.align		4
.L_0:
        /*0004*/ 	.word	index@(_Z11k_coalescedPKfPfi)
        /*0008*/ 	.word	0x0000000a


	//----- nvinfo : EIATTR_FRAME_SIZE
	.align		4
.L_1:
        /*000c*/ 	.byte	0x04, 0x11
        /*000e*/ 	.short	(.L_3 - .L_2)
	.align		4
.L_2:
        /*0010*/ 	.word	index@(_Z11k_coalescedPKfPfi)
        /*0014*/ 	.word	0x00000000


	//----- nvinfo : EIATTR_REGCOUNT
	.align		4
.L_3:
        /*0018*/ 	.byte	0x04, 0x2f
        /*001a*/ 	.short	(.L_5 - .L_4)
	.align		4
.L_4:
        /*001c*/ 	.word	index@(_Z15k_non_coalescedPKfPfii)
        /*0020*/ 	.word	0x0000000c


	//----- nvinfo : EIATTR_FRAME_SIZE
	.align		4
.L_5:
        /*0024*/ 	.byte	0x04, 0x11
        /*0026*/ 	.short	(.L_7 - .L_6)
	.align		4
.L_6:
        /*0028*/ 	.word	index@(_Z15k_non_coalescedPKfPfii)
        /*002c*/ 	.word	0x00000000


	//----- nvinfo : EIATTR_REGCOUNT
	.align		4
.L_7:
        /*0030*/ 	.byte	0x04, 0x2f
        /*0032*/ 	.short	(.L_9 - .L_8)
	.align		4
.L_8:
        /*0034*/ 	.word	index@(_Z8k_sharedPKfPfi)
        /*0038*/ 	.word	0x00000008


	//----- nvinfo : EIATTR_FRAME_SIZE
	.align		4
.L_9:
        /*003c*/ 	.byte	0x04, 0x11
        /*003e*/ 	.short	(.L_11 - .L_10)
	.align		4
.L_10:
        /*0040*/ 	.word	index@(_Z8k_sharedPKfPfi)
        /*0044*/ 	.word	0x00000000


	//----- nvinfo : EIATTR_MIN_STACK_SIZE
	.align		4
.L_11:
        /*0048*/ 	.byte	0x04, 0x12
        /*004a*/ 	.short	(.L_13 - .L_12)
	.align		4
.L_12:
        /*004c*/ 	.word	index@(_Z8k_sharedPKfPfi)
        /*0050*/ 	.word	0x00000000


	//----- nvinfo : EIATTR_MIN_STACK_SIZE
	.align		4
.L_13:
        /*0054*/ 	.byte	0x04, 0x12
        /*0056*/ 	.short	(.L_15 - .L_14)
	.align		4
.L_14:
        /*0058*/ 	.word	index@(_Z15k_non_coalescedPKfPfii)
        /*005c*/ 	.word	0x00000000


	//----- nvinfo : EIATTR_MIN_STACK_SIZE
	.align		4
.L_15:
        /*0060*/ 	.byte	0x04, 0x12
        /*0062*/ 	.short	(.L_17 - .L_16)
	.align		4
.L_16:
        /*0064*/ 	.word	index@(_Z11k_coalescedPKfPfi)
        /*0068*/ 	.word	0x00000000
.L_17:


//--------------------- .nv.compat                --------------------------
	.section	.nv.compat,"",@"SHT_CUDA_COMPAT_INFO"
	.align	4
        /*0000*/ 	.byte	0x02, 0x09, 0x00, 0x00, 0x02, 0x02, 0x01, 0x00, 0x02, 0x05, 0x05, 0x00, 0x03, 0x07, 0x01, 0x01
        /*0010*/ 	.byte	0x02, 0x03, 0x00, 0x00, 0x02, 0x06, 0x01, 0x00, 0x04, 0x0b, 0x08, 0x00, 0x09, 0x00, 0x00, 0x00
        /*0020*/ 	.byte	0x00, 0x00, 0x00, 0x00


//--------------------- .nv.info._Z8k_sharedPKfPfi --------------------------
	.section	.nv.info._Z8k_sharedPKfPfi,"",@"SHT_CUDA_INFO"
	.sectionflags	@""
	.align	4


	//----- nvinfo : EIATTR_CUDA_API_VERSION
	.align		4
        /*0000*/ 	.byte	0x04, 0x37
        /*0002*/ 	.short	(.L_19 - .L_18)
.L_18:
        /*0004*/ 	.word	0x00000082


	//----- nvinfo : EIATTR_KPARAM_INFO
	.align		4
.L_19:
        /*0008*/ 	.byte	0x04, 0x17
        /*000a*/ 	.short	(.L_21 - .L_20)
.L_20:
        /*000c*/ 	.word	0x00000000
        /*0010*/ 	.short	0x0002
        /*0012*/ 	.short	0x0010
        /*0014*/ 	.byte	0x00, 0xf0, 0x11, 0x00


	//----- nvinfo : EIATTR_KPARAM_INFO
	.align		4
.L_21:
        /*0018*/ 	.byte	0x04, 0x17
        /*001a*/ 	.short	(.L_23 - .L_22)
.L_22:
        /*001c*/ 	.word	0x00000000
        /*0020*/ 	.short	0x0001
        /*0022*/ 	.short	0x0008
        /*0024*/ 	.byte	0x00, 0xf5, 0x21, 0x00


	//----- nvinfo : EIATTR_KPARAM_INFO
	.align		4
.L_23:
        /*0028*/ 	.byte	0x04, 0x17
        /*002a*/ 	.short	(.L_25 - .L_24)
.L_24:
        /*002c*/ 	.word	0x00000000
        /*0030*/ 	.short	0x0000
        /*0032*/ 	.short	0x0000
        /*0034*/ 	.byte	0x00, 0xf5, 0x21, 0x00


	//----- nvinfo : EIATTR_SPARSE_MMA_MASK
	.align		4
.L_25:
        /*0038*/ 	.byte	0x03, 0x50
        /*003a*/ 	.short	0x0000


	//----- nvinfo : EIATTR_MAXREG_COUNT
	.align		4
        /*003c*/ 	.byte	0x03, 0x1b
        /*003e*/ 	.short	0x00ff


	//----- nvinfo : EIATTR_NUM_BARRIERS
	.align		4
        /*0040*/ 	.byte	0x02, 0x4c
        /*0042*/ 	.byte	0x01
	.zero		1


	//----- nvinfo : EIATTR_MERCURY_ISA_VERSION
	.align		4
        /*0044*/ 	.byte	0x03, 0x5f
        /*0046*/ 	.short	0x0101


	//----- nvinfo : EIATTR_VRC_CTA_INIT_COUNT
	.align		4
        /*0048*/ 	.byte	0x02, 0x4a
	.zero		1
	.zero		1


	//----- nvinfo : EIATTR_EXIT_INSTR_OFFSETS
	.align		4
        /*004c*/ 	.byte	0x04, 0x1c
        /*004e*/ 	.short	(.L_27 - .L_26)


	//   ....[0]....
.L_26:
        /*0050*/ 	.word	0x00000110


	//   ....[1]....
        /*0054*/ 	.word	0x00000170


	//----- nvinfo : EIATTR_CBANK_PARAM_SIZE
	.align		4
.L_27:
        /*0058*/ 	.byte	0x03, 0x19
        /*005a*/ 	.short	0x0014


	//----- nvinfo : EIATTR_PARAM_CBANK
	.align		4
        /*005c*/ 	.byte	0x04, 0x0a
        /*005e*/ 	.short	(.L_29 - .L_28)
	.align		4
.L_28:
        /*0060*/ 	.word	index@(.nv.constant0._Z8k_sharedPKfPfi)
        /*0064*/ 	.short	0x0380
        /*0066*/ 	.short	0x0014


	//----- nvinfo : EIATTR_SW_WAR
	.align		4
.L_29:
        /*0068*/ 	.byte	0x04, 0x36
        /*006a*/ 	.short	(.L_31 - .L_30)
.L_30:
        /*006c*/ 	.word	0x00000008
.L_31:


//--------------------- .nv.info._Z15k_non_coalescedPKfPfii --------------------------
	.section	.nv.info._Z15k_non_coalescedPKfPfii,"",@"SHT_CUDA_INFO"
	.sectionflags	@""
	.align	4


	//----- nvinfo : EIATTR_CUDA_API_VERSION
	.align		4
        /*0000*/ 	.byte	0x04, 0x37
        /*0002*/ 	.short	(.L_33 - .L_32)
.L_32:
        /*0004*/ 	.word	0x00000082


	//----- nvinfo : EIATTR_KPARAM_INFO
	.align		4
.L_33:
        /*0008*/ 	.byte	0x04, 0x17
        /*000a*/ 	.short	(.L_35 - .L_34)
.L_34:
        /*000c*/ 	.word	0x00000000
        /*0010*/ 	.short	0x0003
        /*0012*/ 	.short	0x0014
        /*0014*/ 	.byte	0x00, 0xf0, 0x11, 0x00


	//----- nvinfo : EIATTR_KPARAM_INFO
	.align		4
.L_35:
        /*0018*/ 	.byte	0x04, 0x17
        /*001a*/ 	.short	(.L_37 - .L_36)
.L_36:
        /*001c*/ 	.word	0x00000000
        /*0020*/ 	.short	0x0002
        /*0022*/ 	.short	0x0010
        /*0024*/ 	.byte	0x00, 0xf0, 0x11, 0x00


	//----- nvinfo : EIATTR_KPARAM_INFO
	.align		4
.L_37:
        /*0028*/ 	.byte	0x04, 0x17
        /*002a*/ 	.short	(.L_39 - .L_38)
.L_38:
        /*002c*/ 	.word	0x00000000
        /*0030*/ 	.short	0x0001
        /*0032*/ 	.short	0x0008
        /*0034*/ 	.byte	0x00, 0xf5, 0x21, 0x00


	//----- nvinfo : EIATTR_KPARAM_INFO
	.align		4
.L_39:
        /*0038*/ 	.byte	0x04, 0x17
        /*003a*/ 	.short	(.L_41 - .L_40)
.L_40:
        /*003c*/ 	.word	0x00000000
        /*0040*/ 	.short	0x0000
        /*0042*/ 	.short	0x0000
        /*0044*/ 	.byte	0x00, 0xf5, 0x21, 0x00


	//----- nvinfo : EIATTR_SPARSE_MMA_MASK
	.align		4
.L_41:
        /*0048*/ 	.byte	0x03, 0x50
        /*004a*/ 	.short	0x0000


	//----- nvinfo : EIATTR_MAXREG_COUNT
	.align		4
        /*004c*/ 	.byte	0x03, 0x1b
        /*004e*/ 	.short	0x00ff


	//----- nvinfo : EIATTR_MERCURY_ISA_VERSION
	.align		4
        /*0050*/ 	.byte	0x03, 0x5f
        /*0052*/ 	.short	0x0101


	//----- nvinfo : EIATTR_VRC_CTA_INIT_COUNT
	.align		4
        /*0054*/ 	.byte	0x02, 0x4a
	.zero		1
	.zero		1


	//----- nvinfo : EIATTR_EXIT_INSTR_OFFSETS
	.align		4
        /*0058*/ 	.byte	0x04, 0x1c
        /*005a*/ 	.short	(.L_43 - .L_42)


	//   ....[0]....
.L_42:
        /*005c*/ 	.word	0x00000070


	//   ....[1]....
        /*0060*/ 	.word	0x00000280


	//----- nvinfo : EIATTR_CBANK_PARAM_SIZE
	.align		4
.L_43:
        /*0064*/ 	.byte	0x03, 0x19
        /*0066*/ 	.short	0x0018


	//----- nvinfo : EIATTR_PARAM_CBANK
	.align		4
        /*0068*/ 	.byte	0x04, 0x0a
        /*006a*/ 	.short	(.L_45 - .L_44)
	.align		4
.L_44:
        /*006c*/ 	.word	index@(.nv.constant0._Z15k_non_coalescedPKfPfii)
        /*0070*/ 	.short	0x0380
        /*0072*/ 	.short	0x0018


	//----- nvinfo : EIATTR_SW_WAR
	.align		4
.L_45:
        /*0074*/ 	.byte	0x04, 0x36
        /*0076*/ 	.short	(.L_47 - .L_46)
.L_46:
        /*0078*/ 	.word	0x00000008
.L_47:


//--------------------- .nv.info._Z11k_coalescedPKfPfi --------------------------
	.section	.nv.info._Z11k_coalescedPKfPfi,"",@"SHT_CUDA_INFO"
	.sectionflags	@""
	.align	4


	//----- nvinfo : EIATTR_CUDA_API_VERSION
	.align		4
        /*0000*/ 	.byte	0x04, 0x37
        /*0002*/ 	.short	(.L_49 - .L_48)
.L_48:
        /*0004*/ 	.word	0x00000082


	//----- nvinfo : EIATTR_KPARAM_INFO
	.align		4
.L_49:
        /*0008*/ 	.byte	0x04, 0x17
        /*000a*/ 	.short	(.L_51 - .L_50)
.L_50:
        /*000c*/ 	.word	0x00000000
        /*0010*/ 	.short	0x0002
        /*0012*/ 	.short	0x0010
        /*0014*/ 	.byte	0x00, 0xf0, 0x11, 0x00


	//----- nvinfo : EIATTR_KPARAM_INFO
	.align		4
.L_51:
        /*0018*/ 	.byte	0x04, 0x17
        /*001a*/ 	.short	(.L_53 - .L_52)
.L_52:
        /*001c*/ 	.word	0x00000000
        /*0020*/ 	.short	0x0001
        /*0022*/ 	.short	0x0008
        /*0024*/ 	.byte	0x00, 0xf5, 0x21, 0x00


	//----- nvinfo : EIATTR_KPARAM_INFO
	.align		4
.L_53:
        /*0028*/ 	.byte	0x04, 0x17
        /*002a*/ 	.short	(.L_55 - .L_54)
.L_54:
        /*002c*/ 	.word	0x00000000
        /*0030*/ 	.short	0x0000
        /*0032*/ 	.short	0x0000
        /*0034*/ 	.byte	0x00, 0xf5, 0x21, 0x00


	//----- nvinfo : EIATTR_SPARSE_MMA_MASK
	.align		4
.L_55:
        /*0038*/ 	.byte	0x03, 0x50
        /*003a*/ 	.short	0x0000


	//----- nvinfo : EIATTR_MAXREG_COUNT
	.align		4
        /*003c*/ 	.byte	0x03, 0x1b
        /*003e*/ 	.short	0x00ff


	//----- nvinfo : EIATTR_MERCURY_ISA_VERSION
	.align		4
        /*0040*/ 	.byte	0x03, 0x5f
        /*0042*/ 	.short	0x0101


	//----- nvinfo : EIATTR_VRC_CTA_INIT_COUNT
	.align		4
        /*0044*/ 	.byte	0x02, 0x4a
	.zero		1
	.zero		1


	//----- nvinfo : EIATTR_EXIT_INSTR_OFFSETS
	.align		4
        /*0048*/ 	.byte	0x04, 0x1c
        /*004a*/ 	.short	(.L_57 - .L_56)


	//   ....[0]....
.L_56:
        /*004c*/ 	.word	0x00000070


	//   ....[1]....
        /*0050*/ 	.word	0x00000100


	//----- nvinfo : EIATTR_CBANK_PARAM_SIZE
	.align		4
.L_57:
        /*0054*/ 	.byte	0x03, 0x19
        /*0056*/ 	.short	0x0014


	//----- nvinfo : EIATTR_PARAM_CBANK
	.align		4
        /*0058*/ 	.byte	0x04, 0x0a
        /*005a*/ 	.short	(.L_59 - .L_58)
	.align		4
.L_58:
        /*005c*/ 	.word	index@(.nv.constant0._Z11k_coalescedPKfPfi)
        /*0060*/ 	.short	0x0380
        /*0062*/ 	.short	0x0014


	//----- nvinfo : EIATTR_SW_WAR
	.align		4
.L_59:
        /*0064*/ 	.byte	0x04, 0x36
        /*0066*/ 	.short	(.L_61 - .L_60)
.L_60:
        /*0068*/ 	.word	0x00000008
.L_61:


//--------------------- .nv.callgraph             --------------------------
	.section	.nv.callgraph,"",@"SHT_CUDA_CALLGRAPH"
	.align	4
	.sectionentsize	8
	.align		4
        /*0000*/ 	.word	0x00000000
	.align		4
        /*0004*/ 	.word	0xffffffff
	.align		4
        /*0008*/ 	.word	0x00000000
	.align		4
        /*000c*/ 	.word	0xfffffffe
	.align		4
        /*0010*/ 	.word	0x00000000
	.align		4
        /*0014*/ 	.word	0xfffffffd
	.align		4
        /*0018*/ 	.word	0x00000000
	.align		4
        /*001c*/ 	.word	0xfffffffc


//--------------------- .text._Z8k_sharedPKfPfi   --------------------------
	.section	.text._Z8k_sharedPKfPfi,"ax",@progbits
	.align	128
        .global         _Z8k_sharedPKfPfi
        .type           _Z8k_sharedPKfPfi,@function
        .size           _Z8k_sharedPKfPfi,(.L_x_3 - _Z8k_sharedPKfPfi)
        .other          _Z8k_sharedPKfPfi,@"STO_CUDA_ENTRY STV_DEFAULT"
_Z8k_sharedPKfPfi:
.text._Z8k_sharedPKfPfi:
[----:B------:R-:W-:Y:S01]  /*0000*/  LDC R1, c[0x0][0x37c] ;  /* 0x0000df00ff017b82 */ /* 0x000fe20000000800 */
[----:B------:R-:W0:Y:S07]  /*0010*/  S2R R0, SR_TID.X ;  /* 0x0000000000007919 */ /* 0x000e2e0000002100 */
[----:B------:R-:W0:Y:S01]  /*0020*/  S2UR UR4, SR_CTAID.X ;  /* 0x00000000000479c3 */ /* 0x000e220000002500 */
[----:B------:R-:W1:Y:S01]  /*0030*/  LDCU UR5, c[0x0][0x390] ;  /* 0x00007200ff0577ac */ /* 0x000e620008000800 */
[----:B------:R-:W2:Y:S06]  /*0040*/  LDCU.64 UR6, c[0x0][0x358] ;  /* 0x00006b00ff0677ac */ /* 0x000eac0008000a00 */
[----:B------:R-:W0:Y:S02]  /*0050*/  LDC R5, c[0x0][0x360] ;  /* 0x0000d800ff057b82 */ /* 0x000e240000000800 */
[----:B0-----:R-:W-:-:S05]  /*0060*/  IMAD R5, R5, UR4, R0 ;  /* 0x0000000405057c24 */ /* 0x001fca000f8e0200 */
[----:B-1----:R-:W-:-:S13]  /*0070*/  ISETP.GE.AND P0, PT, R5, UR5, PT ;  /* 0x0000000505007c0c */ /* 0x002fda000bf06270 */
[----:B------:R-:W0:Y:S02]  /*0080*/  @!P0 LDC.64 R2, c[0x0][0x380] ;  /* 0x0000e000ff028b82 */ /* 0x000e240000000a00 */
[----:B0-----:R-:W-:-:S06]  /*0090*/  @!P0 IMAD.WIDE R2, R5, 0x4, R2 ;  /* 0x0000000405028825 */ /* 0x001fcc00078e0202 */
[----:B--2---:R-:W2:Y:S01]  /*00a0*/  @!P0 LDG.E R3, desc[UR6][R2.64] ;  /* 0x0000000602038981 */ /* 0x004ea2000c1e1900 */
[----:B------:R-:W0:Y:S01]  /*00b0*/  S2UR UR5, SR_CgaCtaId ;  /* 0x00000000000579c3 */ /* 0x000e220000008800 */
[----:B------:R-:W-:Y:S02]  /*00c0*/  UMOV UR4, 0x400 ;  /* 0x0000040000047882 */ /* 0x000fe40000000000 */
[----:B0-----:R-:W-:-:S06]  /*00d0*/  ULEA UR4, UR5, UR4, 0x18 ;  /* 0x0000000405047291 */ /* 0x001fcc000f8ec0ff */
[----:B------:R-:W-:-:S05]  /*00e0*/  LEA R0, R0, UR4, 0x2 ;  /* 0x0000000400007c11 */ /* 0x000fca000f8e10ff */
[----:B--2---:R0:W-:Y:S01]  /*00f0*/  @!P0 STS [R0], R3 ;  /* 0x0000000300008388 */ /* 0x0041e20000000800 */
[----:B------:R-:W-:Y:S06]  /*0100*/  BAR.SYNC.DEFER_BLOCKING 0x0 ;  /* 0x0000000000007b1d */ /* 0x000fec0000010000 */
[----:B------:R-:W-:Y:S05]  /*0110*/  @P0 EXIT ;  /* 0x000000000000094d */ /* 0x000fea0003800000 */
[----:B0-----:R-:W0:Y:S01]  /*0120*/  LDS R0, [R0] ;  /* 0x0000000000007984 */ /* 0x001e220000000800 */
[----:B------:R-:W1:Y:S02]  /*0130*/  LDC.64 R2, c[0x0][0x388] ;  /* 0x0000e200ff027b82 */ /* 0x000e640000000a00 */
[----:B-1----:R-:W-:-:S04]  /*0140*/  IMAD.WIDE R2, R5, 0x4, R2 ;  /* 0x0000000405027825 */ /* 0x002fc800078e0202 */
[----:B0-----:R-:W-:-:S05]  /*0150*/  FADD R5, R0, R0 ;  /* 0x0000000000057221 */ /* 0x001fca0000000000 */
[----:B------:R-:W-:Y:S01]  /*0160*/  STG.E desc[UR6][R2.64], R5 ;  /* 0x0000000502007986 */ /* 0x000fe2000c101906 */
[----:B------:R-:W-:Y:S05]  /*0170*/  EXIT ;  /* 0x000000000000794d */ /* 0x000fea0003800000 */
.L_x_0:
[----:B------:R-:W-:-:S00]  /*0180*/  BRA `(.L_x_0) ;  /* 0xfffffffc00fc7947 */ /* 0x000fc0000383ffff */
[----:B------:R-:W-:-:S00]  /*0190*/  NOP ;  /* 0x0000000000007918 */ /* 0x000fc00000000000 */
        /* <DEDUP_REMOVED lines=14> */
.L_x_3:


//--------------------- .text._Z15k_non_coalescedPKfPfii --------------------------
	.section	.text._Z15k_non_coalescedPKfPfii,"ax",@progbits
	.align	128
        .global         _Z15k_non_coalescedPKfPfii
        .type           _Z15k_non_coalescedPKfPfii,@function
        .size           _Z15k_non_coalescedPKfPfii,(.L_x_4 - _Z15k_non_coalescedPKfPfii)
        .other          _Z15k_non_coalescedPKfPfii,@"STO_CUDA_ENTRY STV_DEFAULT"
_Z15k_non_coalescedPKfPfii:
.text._Z15k_non_coalescedPKfPfii:
[----:B------:R-:W-:Y:S01]  /*0000*/  LDC R1, c[0x0][0x37c] ;  /* 0x0000df00ff017b82 */ /* 0x000fe20000000800 */
[----:B------:R-:W0:Y:S07]  /*0010*/  S2R R3, SR_TID.X ;  /* 0x0000000000037919 */ /* 0x000e2e0000002100 */
[----:B------:R-:W0:Y:S08]  /*0020*/  S2UR UR4, SR_CTAID.X ;  /* 0x00000000000479c3 */ /* 0x000e300000002500 */
[----:B------:R-:W0:Y:S08]  /*0030*/  LDC R0, c[0x0][0x360] ;  /* 0x0000d800ff007b82 */ /* 0x000e300000000800 */
[----:B------:R-:W1:Y:S01]  /*0040*/  LDC R5, c[0x0][0x390] ;  /* 0x0000e400ff057b82 */ /* 0x000e620000000800 */
[----:B0-----:R-:W-:-:S05]  /*0050*/  IMAD R0, R0, UR4, R3 ;  /* 0x0000000400007c24 */ /* 0x001fca000f8e0203 */
[----:B-1----:R-:W-:-:S13]  /*0060*/  ISETP.GE.AND P0, PT, R0, R5, PT ;  /* 0x000000050000720c */ /* 0x002fda0003f06270 */
[----:B------:R-:W-:Y:S05]  /*0070*/  @P0 EXIT ;  /* 0x000000000000094d */ /* 0x000fea0003800000 */
[----:B------:R-:W-:Y:S01]  /*0080*/  IABS R7, R5 ;  /* 0x0000000500077213 */ /* 0x000fe20000000000 */
[----:B------:R-:W0:Y:S03]  /*0090*/  LDCU UR4, c[0x0][0x394] ;  /* 0x00007280ff0477ac */ /* 0x000e260008000800 */
[----:B------:R-:W1:Y:S08]  /*00a0*/  I2F.RP R4, R7 ;  /* 0x0000000700047306 */ /* 0x000e700000209400 */
[----:B-1----:R-:W1:Y:S01]  /*00b0*/  MUFU.RCP R4, R4 ;  /* 0x0000000400047308 */ /* 0x002e620000001000 */
[----:B0-----:R-:W-:Y:S01]  /*00c0*/  IMAD R0, R0, UR4, RZ ;  /* 0x0000000400007c24 */ /* 0x001fe2000f8e02ff */
[----:B------:R-:W0:Y:S04]  /*00d0*/  LDCU.64 UR4, c[0x0][0x358] ;  /* 0x00006b00ff0477ac */ /* 0x000e280008000a00 */
[----:B------:R-:W-:-:S02]  /*00e0*/  ISETP.GE.AND P2, PT, R0, RZ, PT ;  /* 0x000000ff0000720c */ /* 0x000fc40003f46270 */
[----:B-1----:R-:W-:Y:S02]  /*00f0*/  IADD3 R2, PT, PT, R4, 0xffffffe, RZ ;  /* 0x0ffffffe04027810 */ /* 0x002fe40007ffe0ff */
[----:B------:R-:W-:Y:S02]  /*0100*/  IABS R4, R0 ;  /* 0x0000000000047213 */ /* 0x000fe40000000000 */
[----:B------:R1:W2:Y:S02]  /*0110*/  F2I.FTZ.U32.TRUNC.NTZ R3, R2 ;  /* 0x0000000200037305 */ /* 0x0002a4000021f000 */
[----:B-1----:R-:W-:Y:S02]  /*0120*/  HFMA2 R2, -RZ, RZ, 0, 0 ;  /* 0x00000000ff027431 */ /* 0x002fe400000001ff */
[----:B--2---:R-:W-:-:S04]  /*0130*/  IMAD.MOV R6, RZ, RZ, -R3 ;  /* 0x000000ffff067224 */ /* 0x004fc800078e0a03 */
[----:B------:R-:W-:-:S04]  /*0140*/  IMAD R9, R6, R7, RZ ;  /* 0x0000000706097224 */ /* 0x000fc800078e02ff */
[----:B------:R-:W-:-:S06]  /*0150*/  IMAD.HI.U32 R3, R3, R9, R2 ;  /* 0x0000000903037227 */ /* 0x000fcc00078e0002 */
[----:B------:R-:W-:-:S04]  /*0160*/  IMAD.HI.U32 R3, R3, R4, RZ ;  /* 0x0000000403037227 */ /* 0x000fc800078e00ff */
[----:B------:R-:W-:-:S04]  /*0170*/  IMAD.MOV R3, RZ, RZ, -R3 ;  /* 0x000000ffff037224 */ /* 0x000fc800078e0a03 */
[C---:B------:R-:W-:Y:S02]  /*0180*/  IMAD R4, R7.reuse, R3, R4 ;  /* 0x0000000307047224 */ /* 0x040fe400078e0204 */
[----:B------:R-:W1:Y:S03]  /*0190*/  LDC.64 R2, c[0x0][0x380] ;  /* 0x0000e000ff027b82 */ /* 0x000e660000000a00 */
[----:B------:R-:W-:-:S13]  /*01a0*/  ISETP.GT.U32.AND P0, PT, R7, R4, PT ;  /* 0x000000040700720c */ /* 0x000fda0003f04070 */
[----:B------:R-:W-:Y:S02]  /*01b0*/  @!P0 IADD3 R4, PT, PT, R4, -R7, RZ ;  /* 0x8000000704048210 */ /* 0x000fe40007ffe0ff */
[----:B------:R-:W-:Y:S02]  /*01c0*/  ISETP.NE.AND P0, PT, R5, RZ, PT ;  /* 0x000000ff0500720c */ /* 0x000fe40003f05270 */
[----:B------:R-:W-:-:S13]  /*01d0*/  ISETP.GT.U32.AND P1, PT, R7, R4, PT ;  /* 0x000000040700720c */ /* 0x000fda0003f24070 */
[----:B------:R-:W-:-:S05]  /*01e0*/  @!P1 IMAD.IADD R4, R4, 0x1, -R7 ;  /* 0x0000000104049824 */ /* 0x000fca00078e0a07 */
[----:B------:R-:W-:-:S04]  /*01f0*/  MOV R7, R4 ;  /* 0x0000000400077202 */ /* 0x000fc80000000f00 */
[----:B------:R-:W-:Y:S02]  /*0200*/  @!P2 IADD3 R7, PT, PT, -R7, RZ, RZ ;  /* 0x000000ff0707a210 */ /* 0x000fe40007ffe1ff */
[----:B------:R-:W-:Y:S02]  /*0210*/  @!P0 LOP3.LUT R7, RZ, R5, RZ, 0x33, !PT ;  /* 0x00000005ff078212 */ /* 0x000fe400078e33ff */
[----:B------:R-:W2:Y:S03]  /*0220*/  LDC.64 R4, c[0x0][0x388] ;  /* 0x0000e200ff047b82 */ /* 0x000ea60000000a00 */
[----:B-1----:R-:W-:-:S06]  /*0230*/  IMAD.WIDE R2, R7, 0x4, R2 ;  /* 0x0000000407027825 */ /* 0x002fcc00078e0202 */
[----:B0-----:R-:W3:Y:S01]  /*0240*/  LDG.E R2, desc[UR4][R2.64] ;  /* 0x0000000402027981 */ /* 0x001ee2000c1e1900 */
[----:B--2---:R-:W-:-:S04]  /*0250*/  IMAD.WIDE R4, R7, 0x4, R4 ;  /* 0x0000000407047825 */ /* 0x004fc800078e0204 */
[----:B---3--:R-:W-:-:S05]  /*0260*/  FADD R7, R2, R2 ;  /* 0x0000000202077221 */ /* 0x008fca0000000000 */
[----:B------:R-:W-:Y:S01]  /*0270*/  STG.E desc[UR4][R4.64], R7 ;  /* 0x0000000704007986 */ /* 0x000fe2000c101904 */
[----:B------:R-:W-:Y:S05]  /*0280*/  EXIT ;  /* 0x000000000000794d */ /* 0x000fea0003800000 */
.L_x_1:
        /* <DEDUP_REMOVED lines=15> */
.L_x_4:


//--------------------- .text._Z11k_coalescedPKfPfi --------------------------
	.section	.text._Z11k_coalescedPKfPfi,"ax",@progbits
	.align	128
        .global         _Z11k_coalescedPKfPfi
        .type           _Z11k_coalescedPKfPfi,@function
        .size           _Z11k_coalescedPKfPfi,(.L_x_5 - _Z11k_coalescedPKfPfi)
        .other          _Z11k_coalescedPKfPfi,@"STO_CUDA_ENTRY STV_DEFAULT"
_Z11k_coalescedPKfPfi:
.text._Z11k_coalescedPKfPfi:
[----:B------:R-:W-:Y:S01]  /*0000*/  LDC R1, c[0x0][0x37c] ;  /* 0x0000df00ff017b82 */ /* 0x000fe20000000800 */
[----:B------:R-:W0:Y:S07]  /*0010*/  S2R R0, SR_TID.X ;  /* 0x0000000000007919 */ /* 0x000e2e0000002100 */
[----:B------:R-:W0:Y:S01]  /*0020*/  S2UR UR4, SR_CTAID.X ;  /* 0x00000000000479c3 */ /* 0x000e220000002500 */
[----:B------:R-:W1:Y:S07]  /*0030*/  LDCU UR5, c[0x0][0x390] ;  /* 0x00007200ff0577ac */ /* 0x000e6e0008000800 */
[----:B------:R-:W0:Y:S02]  /*0040*/  LDC R7, c[0x0][0x360] ;  /* 0x0000d800ff077b82 */ /* 0x000e240000000800 */
[----:B0-----:R-:W-:-:S05]  /*0050*/  IMAD R7, R7, UR4, R0 ;  /* 0x0000000407077c24 */ /* 0x001fca000f8e0200 */
[----:B-1----:R-:W-:-:S13]  /*0060*/  ISETP.GE.AND P0, PT, R7, UR5, PT ;  /* 0x0000000507007c0c */ /* 0x002fda000bf06270 */
[----:B------:R-:W-:Y:S05]  /*0070*/  @P0 EXIT ;  /* 0x000000000000094d */ /* 0x000fea0003800000 */
[----:B------:R-:W0:Y:S01]  /*0080*/  LDC.64 R2, c[0x0][0x380] ;  /* 0x0000e000ff027b82 */ /* 0x000e220000000a00 */
[----:B------:R-:W1:Y:S07]  /*0090*/  LDCU.64 UR4, c[0x0][0x358] ;  /* 0x00006b00ff0477ac */ /* 0x000e6e0008000a00 */
[----:B------:R-:W2:Y:S01]  /*00a0*/  LDC.64 R4, c[0x0][0x388] ;  /* 0x0000e200ff047b82 */ /* 0x000ea20000000a00 */
[----:B0-----:R-:W-:-:S06]  /*00b0*/  IMAD.WIDE R2, R7, 0x4, R2 ;  /* 0x0000000407027825 */ /* 0x001fcc00078e0202 */
[----:B-1----:R-:W3:Y:S01]  /*00c0*/  LDG.E R2, desc[UR4][R2.64] ;  /* 0x0000000402027981 */ /* 0x002ee2000c1e1900 */
[----:B--2---:R-:W-:-:S04]  /*00d0*/  IMAD.WIDE R4, R7, 0x4, R4 ;  /* 0x0000000407047825 */ /* 0x004fc800078e0204 */
[----:B---3--:R-:W-:-:S05]  /*00e0*/  FADD R7, R2, R2 ;  /* 0x0000000202077221 */ /* 0x008fca0000000000 */
[----:B------:R-:W-:Y:S01]  /*00f0*/  STG.E desc[UR4][R4.64], R7 ;  /* 0x0000000704007986 */ /* 0x000fe2000c101904 */
[----:B------:R-:W-:Y:S05]  /*0100*/  EXIT ;  /* 0x000000000000794d */ /* 0x000fea0003800000 */
.L_x_2:
        /* <DEDUP_REMOVED lines=15> */
.L_x_5:


//--------------------- .nv.shared._Z8k_sharedPKfPfi --------------------------
	.section	.nv.shared._Z8k_sharedPKfPfi,"aw",@nobits
	.sectionflags	@""
	.align	16
	.zero		1024


//--------------------- .nv.shared.reserved.0     --------------------------
	.section	.nv.shared.reserved.0,"aw",@nobits
	.weak		__nv_reservedSMEM_offset_0_alias
	.size		__nv_reservedSMEM_offset_0_alias, 0, 64
	.other		__nv_reservedSMEM_offset_0_alias,@"STO_CUDA_RESERVED_SHARED STV_DEFAULT"
__nv_reservedSMEM_offset_0_alias:
	.zero		0
	.zero		64


//--------------------- .nv.shared._Z15k_non_coalescedPKfPfii --------------------------
	.section	.nv.shared._Z15k_non_coalescedPKfPfii,"aw",@nobits
	.sectionflags	@""
	.align	16
	.zero		1024


//--------------------- .nv.shared._Z11k_coalescedPKfPfi --------------------------
	.section	.nv.shared._Z11k_coalescedPKfPfi,"aw",@nobits
	.sectionflags	@""
	.align	16
	.zero		1024


//--------------------- .nv.constant0._Z8k_sharedPKfPfi --------------------------
	.section	.nv.constant0._Z8k_sharedPKfPfi,"a",@progbits
	.sectionflags	@""
	.align	4
.nv.constant0._Z8k_sharedPKfPfi:
	.zero		916


//--------------------- .nv.constant0._Z15k_non_coalescedPKfPfii --------------------------
	.section	.nv.constant0._Z15k_non_coalescedPKfPfii,"a",@progbits
	.sectionflags	@""
	.align	4
.nv.constant0._Z15k_non_coalescedPKfPfii:
	.zero		920


//--------------------- .nv.constant0._Z11k_coalescedPKfPfi --------------------------
	.section	.nv.constant0._Z11k_coalescedPKfPfi,"a",@progbits
	.sectionflags	@""
	.align	4
.nv.constant0._Z11k_coalescedPKfPfi:
	.zero		916


//--------------------- SYMBOLS --------------------------

	.type		.nv.reservedSmem.offset0,@object
	.size		.nv.reservedSmem.offset0,0x4
	.type		.nv.reservedSmem.cap,@object
	.size		.nv.reservedSmem.cap,0x4
